//
// Generated by NVIDIA NVVM Compiler
//
// Compiler Build ID: CL-36424714
// Cuda compilation tools, release 13.0, V13.0.88
// Based on NVVM 20.0.0
//

.version 9.0
.target sm_100
.address_size 64

	// .globl	_Z19averageOfNeighboursv
.global .align 4 .b8 dev_B[8000];
// shr_B has been demoted
// shr_temp has been demoted

.visible .entry _Z19averageOfNeighboursv()
{
	.reg .pred 	%p<3>;
	.reg .b32 	%r<10>;
	.reg .b32 	%f<13>;
	.reg .b64 	%rd<4>;
	// demoted variable
	.shared .align 4 .b8 shr_B[8000];
	// demoted variable
	.shared .align 4 .b8 shr_temp[8000];
	mov.u32 	%r4, %tid.x;
	mov.u32 	%r5, %ctaid.x;
	mov.u32 	%r6, %ntid.x;
	mad.lo.s32 	%r3, %r5, %r6, %r4;
	mul.wide.s32 	%rd2, %r3, 4;
	mov.u64 	%rd3, dev_B;
	add.s64 	%rd1, %rd3, %rd2;
	ld.global.f32 	%f1, [%rd1];
	shl.b32 	%r7, %r3, 2;
	mov.u32 	%r8, shr_B;
	add.s32 	%r1, %r8, %r7;
	st.shared.f32 	[%r1], %f1;
	mov.u32 	%r9, shr_temp;
	add.s32 	%r2, %r9, %r7;
	setp.eq.s32 	%p1, %r3, 1999;
	@%p1 bra 	$L__BB0_3;
	setp.ne.s32 	%p2, %r3, 0;
	@%p2 bra 	$L__BB0_4;
	ld.shared.f32 	%f5, [shr_B+4];
	add.f32 	%f6, %f5, 0f00000000;
	mul.f32 	%f7, %f6, 0f3F000000;
	st.shared.f32 	[shr_temp], %f7;
	bra.uni 	$L__BB0_5;
$L__BB0_3:
	ld.shared.f32 	%f2, [shr_B+7992];
	add.f32 	%f3, %f2, 0f00000000;
	mul.f32 	%f4, %f3, 0f3F000000;
	st.shared.f32 	[shr_temp+7996], %f4;
	bra.uni 	$L__BB0_5;
$L__BB0_4:
	ld.shared.f32 	%f8, [%r1+-4];
	ld.shared.f32 	%f9, [%r1+4];
	add.f32 	%f10, %f8, %f9;
	mul.f32 	%f11, %f10, 0f3F000000;
	st.shared.f32 	[%r2], %f11;
$L__BB0_5:
	ld.shared.f32 	%f12, [%r2];
	st.global.f32 	[%rd1], %f12;
	ret;

}


// ===== COMPILED SASS (sm_100) =====

	.target	sm_100

	.elftype	@"ET_EXEC"


//--------------------- .note.nv.tkinfo           --------------------------
	.section	.note.nv.tkinfo,"",@"SHT_NOTE"
	.sectionflags	@"SHF_NOTE_NV_TKINFO"
	.tkinfo
        /*0018*/ 	.word	0x00000002
        /*0030*/ 	.string	""
        /*0030*/ 	.string	"ptxas"
        /*0030*/ 	.string	"Cuda compilation tools, release 13.0, V13.0.88"
        /*0030*/ 	.string	"Build cuda_13.0.r13.0/compiler.36424714_0"
        /*0030*/ 	.string	"-arch sm_100 -m 64 "



//--------------------- .note.nv.cuinfo           --------------------------
	.section	.note.nv.cuinfo,"",@"SHT_NOTE"
	.sectionflags	@"SHF_NOTE_NV_CUINFO"
        /*0018*/ 	.short	0x0002
        /*001a*/ 	.short	0x0064
        /*001c*/ 	.short	0x0082
	.zero		2


//--------------------- .nv.info                  --------------------------
	.section	.nv.info,"",@"SHT_CUDA_INFO"
	.align	4


	//----- nvinfo : EIATTR_REGCOUNT
	.align		4
        /*0000*/ 	.byte	0x04, 0x2f
        /*0002*/ 	.short	(.L_2 - .L_1)
	.align		4
.L_1:
        /*0004*/ 	.word	index@(_Z19averageOfNeighboursv)
        /*0008*/ 	.word	0x0000000a


	//----- nvinfo : EIATTR_FRAME_SIZE
	.align		4
.L_2:
        /*000c*/ 	.byte	0x04, 0x11
        /*000e*/ 	.short	(.L_4 - .L_3)
	.align		4
.L_3:
        /*0010*/ 	.word	index@(_Z19averageOfNeighboursv)
        /*0014*/ 	.word	0x00000000


	//----- nvinfo : EIATTR_MIN_STACK_SIZE
	.align		4
.L_4:
        /*0018*/ 	.byte	0x04, 0x12
        /*001a*/ 	.short	(.L_6 - .L_5)
	.align		4
.L_5:
        /*001c*/ 	.word	index@(_Z19averageOfNeighboursv)
        /*0020*/ 	.word	0x00000000
.L_6:


//--------------------- .nv.compat                --------------------------
	.section	.nv.compat,"",@"SHT_CUDA_COMPAT_INFO"
	.align	4
        /*0000*/ 	.byte	0x02, 0x09, 0x00, 0x00, 0x02, 0x02, 0x01, 0x00, 0x02, 0x05, 0x05, 0x00, 0x03, 0x07, 0x01, 0x01
        /*0010*/ 	.byte	0x02, 0x03, 0x00, 0x00, 0x02, 0x06, 0x01, 0x00, 0x04, 0x0b, 0x08, 0x00, 0x09, 0x00, 0x00, 0x00
        /*0020*/ 	.byte	0x00, 0x00, 0x00, 0x00


//--------------------- .nv.info._Z19averageOfNeighboursv --------------------------
	.section	.nv.info._Z19averageOfNeighboursv,"",@"SHT_CUDA_INFO"
	.sectionflags	@""
	.align	4


	//----- nvinfo : EIATTR_CUDA_API_VERSION
	.align		4
        /*0000*/ 	.byte	0x04, 0x37
        /*0002*/ 	.short	(.L_8 - .L_7)
.L_7:
        /*0004*/ 	.word	0x00000082


	//----- nvinfo : EIATTR_SPARSE_MMA_MASK
	.align		4
.L_8:
        /*0008*/ 	.byte	0x03, 0x50
        /*000a*/ 	.short	0x0000


	//----- nvinfo : EIATTR_MAXREG_COUNT
	.align		4
        /*000c*/ 	.byte	0x03, 0x1b
        /*000e*/ 	.short	0x00ff


	//----- nvinfo : EIATTR_MERCURY_ISA_VERSION
	.align		4
        /*0010*/ 	.byte	0x03, 0x5f
        /*0012*/ 	.short	0x0101


	//----- nvinfo : EIATTR_VRC_CTA_INIT_COUNT
	.align		4
        /*0014*/ 	.byte	0x02, 0x4a
	.zero		1
	.zero		1


	//----- nvinfo : EIATTR_EXIT_INSTR_OFFSETS
	.align		4
        /*0018*/ 	.byte	0x04, 0x1c
        /*001a*/ 	.short	(.L_10 - .L_9)


	//   ....[0]....
.L_9:
        /*001c*/ 	.word	0x00000260


	//----- nvinfo : EIATTR_CRS_STACK_SIZE
	.align		4
.L_10:
        /*0020*/ 	.byte	0x04, 0x1e
        /*0022*/ 	.short	(.L_12 - .L_11)
.L_11:
        /*0024*/ 	.word	0x00000000


	//----- nvinfo : EIATTR_SW_WAR
	.align		4
.L_12:
        /*0028*/ 	.byte	0x04, 0x36
        /*002a*/ 	.short	(.L_14 - .L_13)
.L_13:
        /*002c*/ 	.word	0x00000008
.L_14:


//--------------------- .nv.callgraph             --------------------------
	.section	.nv.callgraph,"",@"SHT_CUDA_CALLGRAPH"
	.align	4
	.sectionentsize	8
	.align		4
        /*0000*/ 	.word	0x00000000
	.align		4
        /*0004*/ 	.word	0xffffffff
	.align		4
        /*0008*/ 	.word	0x00000000
	.align		4
        /*000c*/ 	.word	0xfffffffe
	.align		4
        /*0010*/ 	.word	0x00000000
	.align		4
        /*0014*/ 	.word	0xfffffffd
	.align		4
        /*0018*/ 	.word	0x00000000
	.align		4
        /*001c*/ 	.word	0xfffffffc


//--------------------- .nv.constant4             --------------------------
	.section	.nv.constant4,"a",@progbits
	.align	8
	.align		8
.nv.constant4:
        /*0000*/ 	.dword	dev_B


//--------------------- .text._Z19averageOfNeighboursv --------------------------
	.section	.text._Z19averageOfNeighboursv,"ax",@progbits
	.align	128
        .global         _Z19averageOfNeighboursv
        .type           _Z19averageOfNeighboursv,@function
        .size           _Z19averageOfNeighboursv,(.L_x_4 - _Z19averageOfNeighboursv)
        .other          _Z19averageOfNeighboursv,@"STO_CUDA_ENTRY STV_DEFAULT"
_Z19averageOfNeighboursv:
.text._Z19averageOfNeighboursv:
[----:B------:R-:W-:Y:S01]  /*0000*/  LDC R1, c[0x0][0x37c] ;  /* 0x0000df00ff017b82 */ /* 0x000fe20000000800 */
[----:B------:R-:W0:Y:S07]  /*0010*/  S2R R5, SR_TID.X ;  /* 0x0000000000057919 */ /* 0x000e2e0000002100 */
[----:B------:R-:W0:Y:S01]  /*0020*/  S2UR UR4, SR_CTAID.X ;  /* 0x00000000000479c3 */ /* 0x000e220000002500 */
[----:B------:R-:W1:Y:S07]  /*0030*/  LDCU.64 UR8, c[0x0][0x358] ;  /* 0x00006b00ff0877ac */ /* 0x000e6e0008000a00 */
[----:B------:R-:W0:Y:S08]  /*0040*/  LDC R0, c[0x0][0x360] ;  /* 0x0000d800ff007b82 */ /* 0x000e300000000800 */
[----:B------:R-:W2:Y:S01]  /*0050*/  LDC.64 R2, c[0x4][RZ] ;  /* 0x01000000ff027b82 */ /* 0x000ea20000000a00 */
[----:B0-----:R-:W-:-:S04]  /*0060*/  IMAD R5, R0, UR4, R5 ;  /* 0x0000000400057c24 */ /* 0x001fc8000f8e0205 */
[----:B--2---:R-:W-:-:S05]  /*0070*/  IMAD.WIDE R2, R5, 0x4, R2 ;  /* 0x0000000405027825 */ /* 0x004fca00078e0202 */
[----:B-1----:R-:W2:Y:S01]  /*0080*/  LDG.E R0, desc[UR8][R2.64] ;  /* 0x0000000802007981 */ /* 0x002ea2000c1e1900 */
[----:B------:R-:W0:Y:S01]  /*0090*/  S2UR UR5, SR_CgaCtaId ;  /* 0x00000000000579c3 */ /* 0x000e220000008800 */
[----:B------:R-:W-:Y:S01]  /*00a0*/  UMOV UR4, 0x400 ;  /* 0x0000040000047882 */ /* 0x000fe20000000000 */
[----:B------:R-:W-:Y:S01]  /*00b0*/  ISETP.NE.AND P0, PT, R5, 0x7cf, PT ;  /* 0x000007cf0500780c */ /* 0x000fe20003f05270 */
[----:B------:R-:W-:Y:S01]  /*00c0*/  BSSY.RECONVERGENT B0, `(.L_x_0) ;  /* 0x0000017000007945 */ /* 0x000fe20003800200 */
[----:B0-----:R-:W-:Y:S02]  /*00d0*/  ULEA UR6, UR5, UR4, 0x18 ;  /* 0x0000000405067291 */ /* 0x001fe4000f8ec0ff */
[----:B------:R-:W-:-:S04]  /*00e0*/  UIADD3 UR4, UPT, UPT, UR4, 0x1f40, URZ ;  /* 0x00001f4004047890 */ /* 0x000fc8000fffe0ff */
[----:B------:R-:W-:Y:S01]  /*00f0*/  LEA R7, R5, UR6, 0x2 ;  /* 0x0000000605077c11 */ /* 0x000fe2000f8e10ff */
[----:B------:R-:W-:-:S06]  /*0100*/  ULEA UR4, UR5, UR4, 0x18 ;  /* 0x0000000405047291 */ /* 0x000fcc000f8ec0ff */
[----:B------:R-:W-:Y:S01]  /*0110*/  LEA R4, R5, UR4, 0x2 ;  /* 0x0000000405047c11 */ /* 0x000fe2000f8e10ff */
[----:B--2---:R0:W-:Y:S01]  /*0120*/  STS [R7], R0 ;  /* 0x0000000007007388 */ /* 0x0041e20000000800 */
[----:B------:R-:W-:Y:S05]  /*0130*/  @!P0 BRA `(.L_x_1) ;  /* 0x00000000002c8947 */ /* 0x000fea0003800000 */
[----:B------:R-:W-:-:S13]  /*0140*/  ISETP.NE.AND P0, PT, R5, RZ, PT ;  /* 0x000000ff0500720c */ /* 0x000fda0003f05270 */
[----:B0-----:R-:W0:Y:S02]  /*0150*/  @!P0 LDS R0, [UR6+0x4] ;  /* 0x00000406ff008984 */ /* 0x001e240008000800 */
[----:B0-----:R-:W-:-:S04]  /*0160*/  @!P0 FADD R0, RZ, R0 ;  /* 0x00000000ff008221 */ /* 0x001fc80000000000 */
[----:B------:R-:W-:-:S05]  /*0170*/  @!P0 FMUL R0, R0, 0.5 ;  /* 0x3f00000000008820 */ /* 0x000fca0000400000 */
[----:B------:R-:W-:Y:S04]  /*0180*/  @!P0 STS [UR6+0x1f40], R0 ;  /* 0x001f4000ff008988 */ /* 0x000fe80008000806 */
[----:B------:R-:W-:Y:S04]  /*0190*/  @P0 LDS R5, [R7+-0x4] ;  /* 0xfffffc0007050984 */ /* 0x000fe80000000800 */
[----:B------:R-:W0:Y:S02]  /*01a0*/  @P0 LDS R6, [R7+0x4] ;  /* 0x0000040007060984 */ /* 0x000e240000000800 */
[----:B0-----:R-:W-:-:S04]  /*01b0*/  @P0 FADD R5, R5, R6 ;  /* 0x0000000605050221 */ /* 0x001fc80000000000 */
[----:B------:R-:W-:-:S05]  /*01c0*/  @P0 FMUL R5, R5, 0.5 ;  /* 0x3f00000005050820 */ /* 0x000fca0000400000 */
[----:B------:R1:W-:Y:S01]  /*01d0*/  @P0 STS [R4], R5 ;  /* 0x0000000504000388 */ /* 0x0003e20000000800 */
[----:B------:R-:W-:Y:S05]  /*01e0*/  BRA `(.L_x_2) ;  /* 0x0000000000107947 */ /* 0x000fea0003800000 */
.L_x_1:
[----:B0-----:R-:W0:Y:S02]  /*01f0*/  LDS R0, [UR6+0x1f38] ;  /* 0x001f3806ff007984 */ /* 0x001e240008000800 */
[----:B0-----:R-:W-:-:S04]  /*0200*/  FADD R0, RZ, R0 ;  /* 0x00000000ff007221 */ /* 0x001fc80000000000 */
[----:B------:R-:W-:-:S05]  /*0210*/  FMUL R0, R0, 0.5 ;  /* 0x3f00000000007820 */ /* 0x000fca0000400000 */
[----:B------:R0:W-:Y:S02]  /*0220*/  STS [UR6+0x3e7c], R0 ;  /* 0x003e7c00ff007988 */ /* 0x0001e40008000806 */
.L_x_2:
[----:B------:R-:W-:Y:S05]  /*0230*/  BSYNC.RECONVERGENT B0 ;  /* 0x0000000000007941 */ /* 0x000fea0003800200 */
.L_x_0:
[----:B-1----:R-:W1:Y:S04]  /*0240*/  LDS R5, [R4] ;  /* 0x0000000004057984 */ /* 0x002e680000000800 */
[----:B-1----:R-:W-:Y:S01]  /*0250*/  STG.E desc[UR8][R2.64], R5 ;  /* 0x0000000502007986 */ /* 0x002fe2000c101908 */
[----:B------:R-:W-:Y:S05]  /*0260*/  EXIT ;  /* 0x000000000000794d */ /* 0x000fea0003800000 */
.L_x_3:
[----:B------:R-:W-:-:S00]  /*0270*/  BRA `(.L_x_3) ;  /* 0xfffffffc00fc7947 */ /* 0x000fc0000383ffff */
[----:B------:R-:W-:-:S00]  /*0280*/  NOP ;  /* 0x0000000000007918 */ /* 0x000fc00000000000 */
[----:B------:R-:W-:-:S00]  /*0290*/  NOP ;  /* 0x0000000000007918 */ /* 0x000fc00000000000 */
[----:B------:R-:W-:-:S00]  /*02a0*/  NOP ;  /* 0x0000000000007918 */ /* 0x000fc00000000000 */
[----:B------:R-:W-:-:S00]  /*02b0*/  NOP ;  /* 0x0000000000007918 */ /* 0x000fc00000000000 */
[----:B------:R-:W-:-:S00]  /*02c0*/  NOP ;  /* 0x0000000000007918 */ /* 0x000fc00000000000 */
[----:B------:R-:W-:-:S00]  /*02d0*/  NOP ;  /* 0x0000000000007918 */ /* 0x000fc00000000000 */
[----:B------:R-:W-:-:S00]  /*02e0*/  NOP ;  /* 0x0000000000007918 */ /* 0x000fc00000000000 */
[----:B------:R-:W-:-:S00]  /*02f0*/  NOP ;  /* 0x0000000000007918 */ /* 0x000fc00000000000 */
.L_x_4:


//--------------------- .nv.shared._Z19averageOfNeighboursv --------------------------
	.section	.nv.shared._Z19averageOfNeighboursv,"aw",@nobits
	.sectionflags	@""
	.align	4
.nv.shared._Z19averageOfNeighboursv:
	.zero		17024


//--------------------- .nv.shared.reserved.0     --------------------------
	.section	.nv.shared.reserved.0,"aw",@nobits
	.weak		__nv_reservedSMEM_offset_0_alias
	.size		__nv_reservedSMEM_offset_0_alias, 0, 64
	.other		__nv_reservedSMEM_offset_0_alias,@"STO_CUDA_RESERVED_SHARED STV_DEFAULT"
__nv_reservedSMEM_offset_0_alias:
	.zero		0
	.zero		64


//--------------------- .nv.global                --------------------------
	.section	.nv.global,"aw",@nobits
	.align	4
.nv.global:
	.type		dev_B,@object
	.size		dev_B,(.L_0 - dev_B)
dev_B:
	.zero		8000
.L_0:


//--------------------- .nv.constant0._Z19averageOfNeighboursv --------------------------
	.section	.nv.constant0._Z19averageOfNeighboursv,"a",@progbits
	.sectionflags	@""
	.align	4
.nv.constant0._Z19averageOfNeighboursv:
	.zero		896


//--------------------- SYMBOLS --------------------------

	.type		.nv.reservedSmem.offset0,@object
	.size		.nv.reservedSmem.offset0,0x4
	.type		.nv.reservedSmem.cap,@object
	.size		.nv.reservedSmem.cap,0x4
